//
// Generated by NVIDIA NVVM Compiler
//
// Compiler Build ID: CL-36424714
// Cuda compilation tools, release 13.0, V13.0.88
// Based on NVVM 20.0.0
//

.version 9.0
.target sm_100
.address_size 64

	// .globl	_Z6KernelPj

.visible .entry _Z6KernelPj(
	.param .u64 .ptr .align 1 _Z6KernelPj_param_0
)
{
	.reg .b32 	%r<2>;
	.reg .b64 	%rd<3>;

	ld.param.u64 	%rd1, [_Z6KernelPj_param_0];
	cvta.to.global.u64 	%rd2, %rd1;
	atom.global.add.u32 	%r1, [%rd2], 1;
	ret;

}


// ===== COMPILED SASS (sm_100) =====

	.target	sm_100

	.elftype	@"ET_EXEC"


//--------------------- .note.nv.tkinfo           --------------------------
	.section	.note.nv.tkinfo,"",@"SHT_NOTE"
	.sectionflags	@"SHF_NOTE_NV_TKINFO"
	.tkinfo
        /*0018*/ 	.word	0x00000002
        /*0030*/ 	.string	""
        /*0030*/ 	.string	"ptxas"
        /*0030*/ 	.string	"Cuda compilation tools, release 13.0, V13.0.88"
        /*0030*/ 	.string	"Build cuda_13.0.r13.0/compiler.36424714_0"
        /*0030*/ 	.string	"-arch sm_100 -m 64 "



//--------------------- .note.nv.cuinfo           --------------------------
	.section	.note.nv.cuinfo,"",@"SHT_NOTE"
	.sectionflags	@"SHF_NOTE_NV_CUINFO"
        /*0018*/ 	.short	0x0002
        /*001a*/ 	.short	0x0064
        /*001c*/ 	.short	0x0082
	.zero		2


//--------------------- .nv.info                  --------------------------
	.section	.nv.info,"",@"SHT_CUDA_INFO"
	.align	4


	//----- nvinfo : EIATTR_REGCOUNT
	.align		4
        /*0000*/ 	.byte	0x04, 0x2f
        /*0002*/ 	.short	(.L_1 - .L_0)
	.align		4
.L_0:
        /*0004*/ 	.word	index@(_Z6KernelPj)
        /*0008*/ 	.word	0x00000008


	//----- nvinfo : EIATTR_FRAME_SIZE
	.align		4
.L_1:
        /*000c*/ 	.byte	0x04, 0x11
        /*000e*/ 	.short	(.L_3 - .L_2)
	.align		4
.L_2:
        /*0010*/ 	.word	index@(_Z6KernelPj)
        /*0014*/ 	.word	0x00000000


	//----- nvinfo : EIATTR_MIN_STACK_SIZE
	.align		4
.L_3:
        /*0018*/ 	.byte	0x04, 0x12
        /*001a*/ 	.short	(.L_5 - .L_4)
	.align		4
.L_4:
        /*001c*/ 	.word	index@(_Z6KernelPj)
        /*0020*/ 	.word	0x00000000
.L_5:


//--------------------- .nv.compat                --------------------------
	.section	.nv.compat,"",@"SHT_CUDA_COMPAT_INFO"
	.align	4
        /*0000*/ 	.byte	0x02, 0x09, 0x00, 0x00, 0x02, 0x02, 0x01, 0x00, 0x02, 0x05, 0x05, 0x00, 0x03, 0x07, 0x01, 0x01
        /*0010*/ 	.byte	0x02, 0x03, 0x00, 0x00, 0x02, 0x06, 0x01, 0x00, 0x04, 0x0b, 0x08, 0x00, 0x09, 0x00, 0x00, 0x00
        /*0020*/ 	.byte	0x00, 0x00, 0x00, 0x00


//--------------------- .nv.info._Z6KernelPj      --------------------------
	.section	.nv.info._Z6KernelPj,"",@"SHT_CUDA_INFO"
	.sectionflags	@""
	.align	4


	//----- nvinfo : EIATTR_CUDA_API_VERSION
	.align		4
        /*0000*/ 	.byte	0x04, 0x37
        /*0002*/ 	.short	(.L_7 - .L_6)
.L_6:
        /*0004*/ 	.word	0x00000082


	//----- nvinfo : EIATTR_KPARAM_INFO
	.align		4
.L_7:
        /*0008*/ 	.byte	0x04, 0x17
        /*000a*/ 	.short	(.L_9 - .L_8)
.L_8:
        /*000c*/ 	.word	0x00000000
        /*0010*/ 	.short	0x0000
        /*0012*/ 	.short	0x0000
        /*0014*/ 	.byte	0x00, 0xf5, 0x21, 0x00


	//----- nvinfo : EIATTR_SPARSE_MMA_MASK
	.align		4
.L_9:
        /*0018*/ 	.byte	0x03, 0x50
        /*001a*/ 	.short	0x0000


	//----- nvinfo : EIATTR_MAXREG_COUNT
	.align		4
        /*001c*/ 	.byte	0x03, 0x1b
        /*001e*/ 	.short	0x00ff


	//----- nvinfo : EIATTR_MERCURY_ISA_VERSION
	.align		4
        /*0020*/ 	.byte	0x03, 0x5f
        /*0022*/ 	.short	0x0101


	//----- nvinfo : EIATTR_INT_WARP_WIDE_INSTR_OFFSETS
	.align		4
        /*0024*/ 	.byte	0x04, 0x31
        /*0026*/ 	.short	(.L_11 - .L_10)


	//   ....[0]....
.L_10:
        /*0028*/ 	.word	0x00000030


	//----- nvinfo : EIATTR_VRC_CTA_INIT_COUNT
	.align		4
.L_11:
        /*002c*/ 	.byte	0x02, 0x4a
	.zero		1
	.zero		1


	//----- nvinfo : EIATTR_EXIT_INSTR_OFFSETS
	.align		4
        /*0030*/ 	.byte	0x04, 0x1c
        /*0032*/ 	.short	(.L_13 - .L_12)


	//   ....[0]....
.L_12:
        /*0034*/ 	.word	0x00000090


	//----- nvinfo : EIATTR_CBANK_PARAM_SIZE
	.align		4
.L_13:
        /*0038*/ 	.byte	0x03, 0x19
        /*003a*/ 	.short	0x0008


	//----- nvinfo : EIATTR_PARAM_CBANK
	.align		4
        /*003c*/ 	.byte	0x04, 0x0a
        /*003e*/ 	.short	(.L_15 - .L_14)
	.align		4
.L_14:
        /*0040*/ 	.word	index@(.nv.constant0._Z6KernelPj)
        /*0044*/ 	.short	0x0380
        /*0046*/ 	.short	0x0008


	//----- nvinfo : EIATTR_SW_WAR
	.align		4
.L_15:
        /*0048*/ 	.byte	0x04, 0x36
        /*004a*/ 	.short	(.L_17 - .L_16)
.L_16:
        /*004c*/ 	.word	0x00000008
.L_17:


//--------------------- .nv.callgraph             --------------------------
	.section	.nv.callgraph,"",@"SHT_CUDA_CALLGRAPH"
	.align	4
	.sectionentsize	8
	.align		4
        /*0000*/ 	.word	0x00000000
	.align		4
        /*0004*/ 	.word	0xffffffff
	.align		4
        /*0008*/ 	.word	0x00000000
	.align		4
        /*000c*/ 	.word	0xfffffffe
	.align		4
        /*0010*/ 	.word	0x00000000
	.align		4
        /*0014*/ 	.word	0xfffffffd
	.align		4
        /*0018*/ 	.word	0x00000000
	.align		4
        /*001c*/ 	.word	0xfffffffc


//--------------------- .text._Z6KernelPj         --------------------------
	.section	.text._Z6KernelPj,"ax",@progbits
	.align	128
        .global         _Z6KernelPj
        .type           _Z6KernelPj,@function
        .size           _Z6KernelPj,(.L_x_1 - _Z6KernelPj)
        .other          _Z6KernelPj,@"STO_CUDA_ENTRY STV_DEFAULT"
_Z6KernelPj:
.text._Z6KernelPj:
[----:B------:R-:W-:Y:S01]  /*0000*/  LDC R1, c[0x0][0x37c] ;  /* 0x0000df00ff017b82 */ /* 0x000fe20000000800 */
[----:B------:R-:W0:Y:S07]  /*0010*/  S2R R0, SR_LANEID ;  /* 0x0000000000007919 */ /* 0x000e2e0000000000 */
[----:B------:R-:W1:Y:S01]  /*0020*/  LDC.64 R2, c[0x0][0x380] ;  /* 0x0000e000ff027b82 */ /* 0x000e620000000a00 */
[----:B------:R-:W-:Y:S01]  /*0030*/  VOTEU.ANY UR6, UPT, PT ;  /* 0x0000000000067886 */ /* 0x000fe200038e0100 */
[----:B------:R-:W1:Y:S01]  /*0040*/  LDCU.64 UR4, c[0x0][0x358] ;  /* 0x00006b00ff0477ac */ /* 0x000e620008000a00 */
[----:B------:R-:W1:Y:S01]  /*0050*/  POPC R5, UR6 ;  /* 0x0000000600057d09 */ /* 0x000e620008000000 */
[----:B------:R-:W-:-:S06]  /*0060*/  UFLO.U32 UR7, UR6 ;  /* 0x00000006000772bd */ /* 0x000fcc00080e0000 */
[----:B0-----:R-:W-:-:S13]  /*0070*/  ISETP.EQ.U32.AND P0, PT, R0, UR7, PT ;  /* 0x0000000700007c0c */ /* 0x001fda000bf02070 */
[----:B-1----:R-:W-:Y:S01]  /*0080*/  @P0 REDG.E.ADD.STRONG.GPU desc[UR4][R2.64], R5 ;  /* 0x000000050200098e */ /* 0x002fe2000c12e104 */
[----:B------:R-:W-:Y:S05]  /*0090*/  EXIT ;  /* 0x000000000000794d */ /* 0x000fea0003800000 */
.L_x_0:
[----:B------:R-:W-:-:S00]  /*00a0*/  BRA `(.L_x_0) ;  /* 0xfffffffc00fc7947 */ /* 0x000fc0000383ffff */
[----:B------:R-:W-:-:S00]  /*00b0*/  NOP ;  /* 0x0000000000007918 */ /* 0x000fc00000000000 */
        /* <DEDUP_REMOVED lines=12> */
.L_x_1:


//--------------------- .nv.shared.reserved.0     --------------------------
	.section	.nv.shared.reserved.0,"aw",@nobits
	.weak		__nv_reservedSMEM_offset_0_alias
	.size		__nv_reservedSMEM_offset_0_alias, 0, 64
	.other		__nv_reservedSMEM_offset_0_alias,@"STO_CUDA_RESERVED_SHARED STV_DEFAULT"
__nv_reservedSMEM_offset_0_alias:
	.zero		0
	.zero		64


//--------------------- .nv.constant0._Z6KernelPj --------------------------
	.section	.nv.constant0._Z6KernelPj,"a",@progbits
	.sectionflags	@""
	.align	4
.nv.constant0._Z6KernelPj:
	.zero		904


//--------------------- SYMBOLS --------------------------

	.type		.nv.reservedSmem.offset0,@object
	.size		.nv.reservedSmem.offset0,0x4
